//
// Generated by NVIDIA NVVM Compiler
//
// Compiler Build ID: CL-36424714
// Cuda compilation tools, release 13.0, V13.0.88
// Based on NVVM 20.0.0
//

.version 9.0
.target sm_100
.address_size 64

	// .globl	_Z15multiply_arraysPKfS0_Pfi
.extern .func  (.param .b32 func_retval0) vprintf
(
	.param .b64 vprintf_param_0,
	.param .b64 vprintf_param_1
)
;
.global .align 1 .b8 $str[48] = {84, 104, 114, 101, 97, 100, 32, 37, 100, 58, 32, 65, 91, 37, 100, 93, 32, 61, 32, 37, 102, 44, 32, 66, 91, 37, 100, 93, 32, 61, 32, 37, 102, 10, 44, 32, 67, 91, 37, 100, 93, 32, 61, 32, 37, 102, 10};
.global .align 1 .b8 $str$1[36] = {84, 104, 114, 101, 97, 100, 32, 37, 100, 58, 32, 67, 91, 37, 100, 93, 32, 61, 32, 37, 102, 44, 32, 84, 111, 116, 97, 108, 32, 61, 32, 37, 102, 32, 10};

.visible .entry _Z15multiply_arraysPKfS0_Pfi(
	.param .u64 .ptr .align 1 _Z15multiply_arraysPKfS0_Pfi_param_0,
	.param .u64 .ptr .align 1 _Z15multiply_arraysPKfS0_Pfi_param_1,
	.param .u64 .ptr .align 1 _Z15multiply_arraysPKfS0_Pfi_param_2,
	.param .u32 _Z15multiply_arraysPKfS0_Pfi_param_3
)
{
	.local .align 16 .b8 	__local_depot0[48];
	.reg .b64 	%SP;
	.reg .b64 	%SPL;
	.reg .pred 	%p<2>;
	.reg .b32 	%r<8>;
	.reg .b32 	%f<6>;
	.reg .b64 	%rd<15>;
	.reg .b64 	%fd<4>;

	mov.u64 	%SPL, __local_depot0;
	cvta.local.u64 	%SP, %SPL;
	ld.param.u64 	%rd1, [_Z15multiply_arraysPKfS0_Pfi_param_0];
	ld.param.u64 	%rd2, [_Z15multiply_arraysPKfS0_Pfi_param_1];
	ld.param.u64 	%rd3, [_Z15multiply_arraysPKfS0_Pfi_param_2];
	ld.param.u32 	%r2, [_Z15multiply_arraysPKfS0_Pfi_param_3];
	mov.u32 	%r3, %tid.x;
	mov.u32 	%r4, %ctaid.x;
	mov.u32 	%r5, %ntid.x;
	mad.lo.s32 	%r1, %r4, %r5, %r3;
	setp.ge.s32 	%p1, %r1, %r2;
	@%p1 bra 	$L__BB0_2;
	add.u64 	%rd4, %SP, 0;
	add.u64 	%rd5, %SPL, 0;
	cvta.to.global.u64 	%rd6, %rd1;
	cvta.to.global.u64 	%rd7, %rd2;
	cvta.to.global.u64 	%rd8, %rd3;
	mul.wide.s32 	%rd9, %r1, 4;
	add.s64 	%rd10, %rd6, %rd9;
	ld.global.f32 	%f1, [%rd10];
	add.s64 	%rd11, %rd7, %rd9;
	ld.global.f32 	%f2, [%rd11];
	mul.f32 	%f3, %f1, %f2;
	add.s64 	%rd12, %rd8, %rd9;
	st.global.f32 	[%rd12], %f3;
	ld.global.f32 	%f4, [%rd10];
	cvt.f64.f32 	%fd1, %f4;
	ld.global.f32 	%f5, [%rd11];
	cvt.f64.f32 	%fd2, %f5;
	cvt.f64.f32 	%fd3, %f3;
	st.local.v2.u32 	[%rd5], {%r1, %r1};
	st.local.f64 	[%rd5+8], %fd1;
	st.local.u32 	[%rd5+16], %r1;
	st.local.f64 	[%rd5+24], %fd2;
	st.local.u32 	[%rd5+32], %r1;
	st.local.f64 	[%rd5+40], %fd3;
	mov.u64 	%rd13, $str;
	cvta.global.u64 	%rd14, %rd13;
	{ // callseq 0, 0
	.param .b64 param0;
	st.param.b64 	[param0], %rd14;
	.param .b64 param1;
	st.param.b64 	[param1], %rd4;
	.param .b32 retval0;
	call.uni (retval0), 
	vprintf, 
	(
	param0, 
	param1
	);
	ld.param.b32 	%r6, [retval0];
	} // callseq 0
$L__BB0_2:
	ret;

}
	// .globl	_Z9sum_arrayPfi
.visible .entry _Z9sum_arrayPfi(
	.param .u64 .ptr .align 1 _Z9sum_arrayPfi_param_0,
	.param .u32 _Z9sum_arrayPfi_param_1
)
{
	.local .align 8 .b8 	__local_depot1[24];
	.reg .b64 	%SP;
	.reg .b64 	%SPL;
	.reg .pred 	%p<6>;
	.reg .b32 	%r<15>;
	.reg .b32 	%f<6>;
	.reg .b64 	%rd<11>;
	.reg .b64 	%fd<3>;

	mov.u64 	%SPL, __local_depot1;
	cvta.local.u64 	%SP, %SPL;
	ld.param.u64 	%rd3, [_Z9sum_arrayPfi_param_0];
	ld.param.u32 	%r4, [_Z9sum_arrayPfi_param_1];
	cvta.to.global.u64 	%rd1, %rd3;
	mov.u32 	%r5, %tid.x;
	mov.u32 	%r6, %ctaid.x;
	mov.u32 	%r7, %ntid.x;
	mad.lo.s32 	%r1, %r6, %r7, %r5;
	setp.lt.s32 	%p1, %r4, 2;
	mul.wide.s32 	%rd4, %r1, 4;
	add.s64 	%rd2, %rd1, %rd4;
	@%p1 bra 	$L__BB1_5;
	mov.b32 	%r14, 1;
$L__BB1_2:
	shl.b32 	%r3, %r14, 1;
	add.s32 	%r9, %r3, -1;
	and.b32  	%r10, %r9, %r1;
	setp.ne.s32 	%p2, %r10, 0;
	add.s32 	%r11, %r14, %r1;
	setp.ge.s32 	%p3, %r11, %r4;
	or.pred  	%p4, %p2, %p3;
	@%p4 bra 	$L__BB1_4;
	mul.wide.s32 	%rd5, %r14, 4;
	add.s64 	%rd6, %rd2, %rd5;
	ld.global.f32 	%f1, [%rd6];
	ld.global.f32 	%f2, [%rd2];
	add.f32 	%f3, %f1, %f2;
	st.global.f32 	[%rd2], %f3;
$L__BB1_4:
	setp.lt.s32 	%p5, %r3, %r4;
	mov.u32 	%r14, %r3;
	@%p5 bra 	$L__BB1_2;
$L__BB1_5:
	add.u64 	%rd7, %SP, 0;
	add.u64 	%rd8, %SPL, 0;
	ld.global.f32 	%f4, [%rd2];
	cvt.f64.f32 	%fd1, %f4;
	ld.global.f32 	%f5, [%rd1];
	cvt.f64.f32 	%fd2, %f5;
	st.local.v2.u32 	[%rd8], {%r1, %r1};
	st.local.f64 	[%rd8+8], %fd1;
	st.local.f64 	[%rd8+16], %fd2;
	mov.u64 	%rd9, $str$1;
	cvta.global.u64 	%rd10, %rd9;
	{ // callseq 1, 0
	.param .b64 param0;
	st.param.b64 	[param0], %rd10;
	.param .b64 param1;
	st.param.b64 	[param1], %rd7;
	.param .b32 retval0;
	call.uni (retval0), 
	vprintf, 
	(
	param0, 
	param1
	);
	ld.param.b32 	%r12, [retval0];
	} // callseq 1
	bar.sync 	0;
	ret;

}


// ===== COMPILED SASS (sm_100) =====

	.target	sm_100

	.elftype	@"ET_EXEC"


//--------------------- .note.nv.tkinfo           --------------------------
	.section	.note.nv.tkinfo,"",@"SHT_NOTE"
	.sectionflags	@"SHF_NOTE_NV_TKINFO"
	.tkinfo
        /*0018*/ 	.word	0x00000002
        /*0030*/ 	.string	""
        /*0030*/ 	.string	"ptxas"
        /*0030*/ 	.string	"Cuda compilation tools, release 13.0, V13.0.88"
        /*0030*/ 	.string	"Build cuda_13.0.r13.0/compiler.36424714_0"
        /*0030*/ 	.string	"-arch sm_100 -m 64 "



//--------------------- .note.nv.cuinfo           --------------------------
	.section	.note.nv.cuinfo,"",@"SHT_NOTE"
	.sectionflags	@"SHF_NOTE_NV_CUINFO"
        /*0018*/ 	.short	0x0002
        /*001a*/ 	.short	0x0064
        /*001c*/ 	.short	0x0082
	.zero		2


//--------------------- .nv.info                  --------------------------
	.section	.nv.info,"",@"SHT_CUDA_INFO"
	.align	4


	//----- nvinfo : EIATTR_REGCOUNT
	.align		4
        /*0000*/ 	.byte	0x04, 0x2f
        /*0002*/ 	.short	(.L_3 - .L_2)
	.align		4
.L_2:
        /*0004*/ 	.word	index@(_Z15multiply_arraysPKfS0_Pfi)
        /*0008*/ 	.word	0x00000018


	//----- nvinfo : EIATTR_FRAME_SIZE
	.align		4
.L_3:
        /*000c*/ 	.byte	0x04, 0x11
        /*000e*/ 	.short	(.L_5 - .L_4)
	.align		4
.L_4:
        /*0010*/ 	.word	index@(_Z15multiply_arraysPKfS0_Pfi)
        /*0014*/ 	.word	0x00000030


	//----- nvinfo : EIATTR_REGCOUNT
	.align		4
.L_5:
        /*0018*/ 	.byte	0x04, 0x2f
        /*001a*/ 	.short	(.L_7 - .L_6)
	.align		4
.L_6:
        /*001c*/ 	.word	index@(_Z9sum_arrayPfi)
        /*0020*/ 	.word	0x00000018


	//----- nvinfo : EIATTR_FRAME_SIZE
	.align		4
.L_7:
        /*0024*/ 	.byte	0x04, 0x11
        /*0026*/ 	.short	(.L_9 - .L_8)
	.align		4
.L_8:
        /*0028*/ 	.word	index@(_Z9sum_arrayPfi)
        /*002c*/ 	.word	0x00000018


	//----- nvinfo : EIATTR_MIN_STACK_SIZE
	.align		4
.L_9:
        /*0030*/ 	.byte	0x04, 0x12
        /*0032*/ 	.short	(.L_11 - .L_10)
	.align		4
.L_10:
        /*0034*/ 	.word	index@(_Z9sum_arrayPfi)
        /*0038*/ 	.word	0x00000018


	//----- nvinfo : EIATTR_MIN_STACK_SIZE
	.align		4
.L_11:
        /*003c*/ 	.byte	0x04, 0x12
        /*003e*/ 	.short	(.L_13 - .L_12)
	.align		4
.L_12:
        /*0040*/ 	.word	index@(_Z15multiply_arraysPKfS0_Pfi)
        /*0044*/ 	.word	0x00000030
.L_13:


//--------------------- .nv.compat                --------------------------
	.section	.nv.compat,"",@"SHT_CUDA_COMPAT_INFO"
	.align	4
        /*0000*/ 	.byte	0x02, 0x09, 0x00, 0x00, 0x02, 0x02, 0x01, 0x00, 0x02, 0x05, 0x05, 0x00, 0x03, 0x07, 0x01, 0x01
        /*0010*/ 	.byte	0x02, 0x03, 0x00, 0x00, 0x02, 0x06, 0x01, 0x00, 0x04, 0x0b, 0x08, 0x00, 0x09, 0x00, 0x00, 0x00
        /*0020*/ 	.byte	0x00, 0x00, 0x00, 0x00


//--------------------- .nv.info._Z9sum_arrayPfi  --------------------------
	.section	.nv.info._Z9sum_arrayPfi,"",@"SHT_CUDA_INFO"
	.sectionflags	@""
	.align	4


	//----- nvinfo : EIATTR_CUDA_API_VERSION
	.align		4
        /*0000*/ 	.byte	0x04, 0x37
        /*0002*/ 	.short	(.L_15 - .L_14)
.L_14:
        /*0004*/ 	.word	0x00000082


	//----- nvinfo : EIATTR_KPARAM_INFO
	.align		4
.L_15:
        /*0008*/ 	.byte	0x04, 0x17
        /*000a*/ 	.short	(.L_17 - .L_16)
.L_16:
        /*000c*/ 	.word	0x00000000
        /*0010*/ 	.short	0x0001
        /*0012*/ 	.short	0x0008
        /*0014*/ 	.byte	0x00, 0xf0, 0x11, 0x00


	//----- nvinfo : EIATTR_KPARAM_INFO
	.align		4
.L_17:
        /*0018*/ 	.byte	0x04, 0x17
        /*001a*/ 	.short	(.L_19 - .L_18)
.L_18:
        /*001c*/ 	.word	0x00000000
        /*0020*/ 	.short	0x0000
        /*0022*/ 	.short	0x0000
        /*0024*/ 	.byte	0x00, 0xf5, 0x21, 0x00


	//----- nvinfo : EIATTR_SPARSE_MMA_MASK
	.align		4
.L_19:
        /*0028*/ 	.byte	0x03, 0x50
        /*002a*/ 	.short	0x0000


	//----- nvinfo : EIATTR_MAXREG_COUNT
	.align		4
        /*002c*/ 	.byte	0x03, 0x1b
        /*002e*/ 	.short	0x00ff


	//----- nvinfo : EIATTR_NUM_BARRIERS
	.align		4
        /*0030*/ 	.byte	0x02, 0x4c
        /*0032*/ 	.byte	0x01
	.zero		1


	//----- nvinfo : EIATTR_EXTERNS
	.align		4
        /*0034*/ 	.byte	0x04, 0x0f
        /*0036*/ 	.short	(.L_21 - .L_20)


	//   ....[0]....
	.align		4
.L_20:
        /*0038*/ 	.word	index@(vprintf)


	//----- nvinfo : EIATTR_MERCURY_ISA_VERSION
	.align		4
.L_21:
        /*003c*/ 	.byte	0x03, 0x5f
        /*003e*/ 	.short	0x0101


	//----- nvinfo : EIATTR_VRC_CTA_INIT_COUNT
	.align		4
        /*0040*/ 	.byte	0x02, 0x4a
	.zero		1
	.zero		1


	//----- nvinfo : EIATTR_SYSCALL_OFFSETS
	.align		4
        /*0044*/ 	.byte	0x04, 0x46
        /*0046*/ 	.short	(.L_23 - .L_22)


	//   ....[0]....
.L_22:
        /*0048*/ 	.word	0x00000310


	//----- nvinfo : EIATTR_EXIT_INSTR_OFFSETS
	.align		4
.L_23:
        /*004c*/ 	.byte	0x04, 0x1c
        /*004e*/ 	.short	(.L_25 - .L_24)


	//   ....[0]....
.L_24:
        /*0050*/ 	.word	0x00000340


	//----- nvinfo : EIATTR_CRS_STACK_SIZE
	.align		4
.L_25:
        /*0054*/ 	.byte	0x04, 0x1e
        /*0056*/ 	.short	(.L_27 - .L_26)
.L_26:
        /*0058*/ 	.word	0x00000000


	//----- nvinfo : EIATTR_CBANK_PARAM_SIZE
	.align		4
.L_27:
        /*005c*/ 	.byte	0x03, 0x19
        /*005e*/ 	.short	0x000c


	//----- nvinfo : EIATTR_PARAM_CBANK
	.align		4
        /*0060*/ 	.byte	0x04, 0x0a
        /*0062*/ 	.short	(.L_29 - .L_28)
	.align		4
.L_28:
        /*0064*/ 	.word	index@(.nv.constant0._Z9sum_arrayPfi)
        /*0068*/ 	.short	0x0380
        /*006a*/ 	.short	0x000c


	//----- nvinfo : EIATTR_SW_WAR
	.align		4
.L_29:
        /*006c*/ 	.byte	0x04, 0x36
        /*006e*/ 	.short	(.L_31 - .L_30)
.L_30:
        /*0070*/ 	.word	0x00000008
.L_31:


//--------------------- .nv.info._Z15multiply_arraysPKfS0_Pfi --------------------------
	.section	.nv.info._Z15multiply_arraysPKfS0_Pfi,"",@"SHT_CUDA_INFO"
	.sectionflags	@""
	.align	4


	//----- nvinfo : EIATTR_CUDA_API_VERSION
	.align		4
        /*0000*/ 	.byte	0x04, 0x37
        /*0002*/ 	.short	(.L_33 - .L_32)
.L_32:
        /*0004*/ 	.word	0x00000082


	//----- nvinfo : EIATTR_KPARAM_INFO
	.align		4
.L_33:
        /*0008*/ 	.byte	0x04, 0x17
        /*000a*/ 	.short	(.L_35 - .L_34)
.L_34:
        /*000c*/ 	.word	0x00000000
        /*0010*/ 	.short	0x0003
        /*0012*/ 	.short	0x0018
        /*0014*/ 	.byte	0x00, 0xf0, 0x11, 0x00


	//----- nvinfo : EIATTR_KPARAM_INFO
	.align		4
.L_35:
        /*0018*/ 	.byte	0x04, 0x17
        /*001a*/ 	.short	(.L_37 - .L_36)
.L_36:
        /*001c*/ 	.word	0x00000000
        /*0020*/ 	.short	0x0002
        /*0022*/ 	.short	0x0010
        /*0024*/ 	.byte	0x00, 0xf5, 0x21, 0x00


	//----- nvinfo : EIATTR_KPARAM_INFO
	.align		4
.L_37:
        /*0028*/ 	.byte	0x04, 0x17
        /*002a*/ 	.short	(.L_39 - .L_38)
.L_38:
        /*002c*/ 	.word	0x00000000
        /*0030*/ 	.short	0x0001
        /*0032*/ 	.short	0x0008
        /*0034*/ 	.byte	0x00, 0xf5, 0x21, 0x00


	//----- nvinfo : EIATTR_KPARAM_INFO
	.align		4
.L_39:
        /*0038*/ 	.byte	0x04, 0x17
        /*003a*/ 	.short	(.L_41 - .L_40)
.L_40:
        /*003c*/ 	.word	0x00000000
        /*0040*/ 	.short	0x0000
        /*0042*/ 	.short	0x0000
        /*0044*/ 	.byte	0x00, 0xf5, 0x21, 0x00


	//----- nvinfo : EIATTR_SPARSE_MMA_MASK
	.align		4
.L_41:
        /*0048*/ 	.byte	0x03, 0x50
        /*004a*/ 	.short	0x0000


	//----- nvinfo : EIATTR_MAXREG_COUNT
	.align		4
        /*004c*/ 	.byte	0x03, 0x1b
        /*004e*/ 	.short	0x00ff


	//----- nvinfo : EIATTR_EXTERNS
	.align		4
        /*0050*/ 	.byte	0x04, 0x0f
        /*0052*/ 	.short	(.L_43 - .L_42)


	//   ....[0]....
	.align		4
.L_42:
        /*0054*/ 	.word	index@(vprintf)


	//----- nvinfo : EIATTR_MERCURY_ISA_VERSION
	.align		4
.L_43:
        /*0058*/ 	.byte	0x03, 0x5f
        /*005a*/ 	.short	0x0101


	//----- nvinfo : EIATTR_VRC_CTA_INIT_COUNT
	.align		4
        /*005c*/ 	.byte	0x02, 0x4a
	.zero		1
	.zero		1


	//----- nvinfo : EIATTR_SYSCALL_OFFSETS
	.align		4
        /*0060*/ 	.byte	0x04, 0x46
        /*0062*/ 	.short	(.L_45 - .L_44)


	//   ....[0]....
.L_44:
        /*0064*/ 	.word	0x000002a0


	//----- nvinfo : EIATTR_EXIT_INSTR_OFFSETS
	.align		4
.L_45:
        /*0068*/ 	.byte	0x04, 0x1c
        /*006a*/ 	.short	(.L_47 - .L_46)


	//   ....[0]....
.L_46:
        /*006c*/ 	.word	0x000000c0


	//   ....[1]....
        /*0070*/ 	.word	0x000002b0


	//----- nvinfo : EIATTR_CRS_STACK_SIZE
	.align		4
.L_47:
        /*0074*/ 	.byte	0x04, 0x1e
        /*0076*/ 	.short	(.L_49 - .L_48)
.L_48:
        /*0078*/ 	.word	0x00000000


	//----- nvinfo : EIATTR_CBANK_PARAM_SIZE
	.align		4
.L_49:
        /*007c*/ 	.byte	0x03, 0x19
        /*007e*/ 	.short	0x001c


	//----- nvinfo : EIATTR_PARAM_CBANK
	.align		4
        /*0080*/ 	.byte	0x04, 0x0a
        /*0082*/ 	.short	(.L_51 - .L_50)
	.align		4
.L_50:
        /*0084*/ 	.word	index@(.nv.constant0._Z15multiply_arraysPKfS0_Pfi)
        /*0088*/ 	.short	0x0380
        /*008a*/ 	.short	0x001c


	//----- nvinfo : EIATTR_SW_WAR
	.align		4
.L_51:
        /*008c*/ 	.byte	0x04, 0x36
        /*008e*/ 	.short	(.L_53 - .L_52)
.L_52:
        /*0090*/ 	.word	0x00000008
.L_53:


//--------------------- .nv.callgraph             --------------------------
	.section	.nv.callgraph,"",@"SHT_CUDA_CALLGRAPH"
	.align	4
	.sectionentsize	8
	.align		4
        /*0000*/ 	.word	0x00000000
	.align		4
        /*0004*/ 	.word	0xffffffff
	.align		4
        /*0008*/ 	.word	index@(_Z9sum_arrayPfi)
	.align		4
        /*000c*/ 	.word	index@(vprintf)
	.align		4
        /*0010*/ 	.word	index@(_Z15multiply_arraysPKfS0_Pfi)
	.align		4
        /*0014*/ 	.word	index@(vprintf)
	.align		4
        /*0018*/ 	.word	0x00000000
	.align		4
        /*001c*/ 	.word	0xfffffffe
	.align		4
        /*0020*/ 	.word	0x00000000
	.align		4
        /*0024*/ 	.word	0xfffffffd
	.align		4
        /*0028*/ 	.word	0x00000000
	.align		4
        /*002c*/ 	.word	0xfffffffc


//--------------------- .nv.constant4             --------------------------
	.section	.nv.constant4,"a",@progbits
	.align	8
	.align		8
.nv.constant4:
        /*0000*/ 	.dword	vprintf
	.align		8
        /*0008*/ 	.dword	$str
	.align		8
        /*0010*/ 	.dword	$str$1


//--------------------- .text._Z9sum_arrayPfi     --------------------------
	.section	.text._Z9sum_arrayPfi,"ax",@progbits
	.align	128
        .global         _Z9sum_arrayPfi
        .type           _Z9sum_arrayPfi,@function
        .size           _Z9sum_arrayPfi,(.L_x_8 - _Z9sum_arrayPfi)
        .other          _Z9sum_arrayPfi,@"STO_CUDA_ENTRY STV_DEFAULT"
_Z9sum_arrayPfi:
.text._Z9sum_arrayPfi:
[----:B------:R-:W0:Y:S01]  /*0000*/  LDC R1, c[0x0][0x37c] ;  /* 0x0000df00ff017b82 */ /* 0x000e220000000800 */
[----:B------:R-:W1:Y:S01]  /*0010*/  S2R R2, SR_TID.X ;  /* 0x0000000000027919 */ /* 0x000e620000002100 */
[----:B------:R-:W2:Y:S06]  /*0020*/  LDCU UR7, c[0x0][0x2fc] ;  /* 0x00005f80ff0777ac */ /* 0x000eac0008000800 */
[----:B------:R-:W1:Y:S01]  /*0030*/  S2UR UR8, SR_CTAID.X ;  /* 0x00000000000879c3 */ /* 0x000e620000002500 */
[----:B0-----:R-:W-:Y:S01]  /*0040*/  VIADD R1, R1, 0xffffffe8 ;  /* 0xffffffe801017836 */ /* 0x001fe20000000000 */
[----:B------:R-:W0:Y:S01]  /*0050*/  LDCU UR9, c[0x0][0x388] ;  /* 0x00007100ff0977ac */ /* 0x000e220008000800 */
[----:B------:R-:W3:Y:S05]  /*0060*/  LDCU UR6, c[0x0][0x2f8] ;  /* 0x00005f00ff0677ac */ /* 0x000eea0008000800 */
[----:B------:R-:W1:Y:S01]  /*0070*/  LDC R3, c[0x0][0x360] ;  /* 0x0000d800ff037b82 */ /* 0x000e620000000800 */
[----:B------:R-:W4:Y:S07]  /*0080*/  LDCU.64 UR4, c[0x0][0x358] ;  /* 0x00006b00ff0477ac */ /* 0x000f2e0008000a00 */
[----:B------:R-:W5:Y:S01]  /*0090*/  LDC.64 R4, c[0x0][0x380] ;  /* 0x0000e000ff047b82 */ /* 0x000f620000000a00 */
[----:B0-----:R-:W-:Y:S01]  /*00a0*/  UISETP.GE.AND UP0, UPT, UR9, 0x2, UPT ;  /* 0x000000020900788c */ /* 0x001fe2000bf06270 */
[----:B---3--:R-:W-:-:S05]  /*00b0*/  IADD3 R6, P0, PT, R1, UR6, RZ ;  /* 0x0000000601067c10 */ /* 0x008fca000ff1e0ff */
[----:B--2---:R-:W-:Y:S02]  /*00c0*/  IMAD.X R7, RZ, RZ, UR7, P0 ;  /* 0x00000007ff077e24 */ /* 0x004fe400080e06ff */
[----:B-1----:R-:W-:-:S04]  /*00d0*/  IMAD R2, R3, UR8, R2 ;  /* 0x0000000803027c24 */ /* 0x002fc8000f8e0202 */
[----:B-----5:R-:W-:Y:S01]  /*00e0*/  IMAD.WIDE R4, R2, 0x4, R4 ;  /* 0x0000000402047825 */ /* 0x020fe200078e0204 */
[----:B----4-:R-:W-:Y:S06]  /*00f0*/  BRA.U !UP0, `(.L_x_0) ;  /* 0x0000000108487547 */ /* 0x010fec000b800000 */
[----:B------:R-:W-:Y:S01]  /*0100*/  HFMA2 R3, -RZ, RZ, 0, 5.9604644775390625e-08 ;  /* 0x00000001ff037431 */ /* 0x000fe200000001ff */
[----:B------:R-:W0:Y:S06]  /*0110*/  LDCU UR6, c[0x0][0x388] ;  /* 0x00007100ff0677ac */ /* 0x000e2c0008000800 */
.L_x_3:
[----:B------:R-:W-:Y:S01]  /*0120*/  IMAD.SHL.U32 R0, R3, 0x2, RZ ;  /* 0x0000000203007824 */ /* 0x000fe200078e00ff */
[----:B------:R-:W-:Y:S01]  /*0130*/  BSSY.RECONVERGENT B0, `(.L_x_1) ;  /* 0x000000c000007945 */ /* 0x000fe20003800200 */
[----:B------:R-:W-:-:S03]  /*0140*/  IMAD.IADD R8, R2, 0x1, R3 ;  /* 0x0000000102087824 */ /* 0x000fc600078e0203 */
[C---:B------:R-:W-:Y:S02]  /*0150*/  IADD3 R9, PT, PT, R0.reuse, -0x1, RZ ;  /* 0xffffffff00097810 */ /* 0x040fe40007ffe0ff */
[----:B0-----:R-:W-:Y:S02]  /*0160*/  ISETP.GE.AND P1, PT, R0, UR6, PT ;  /* 0x0000000600007c0c */ /* 0x001fe4000bf26270 */
[----:B------:R-:W-:-:S04]  /*0170*/  LOP3.LUT P0, RZ, R9, R2, RZ, 0xc0, !PT ;  /* 0x0000000209ff7212 */ /* 0x000fc8000780c0ff */
[----:B------:R-:W-:-:S13]  /*0180*/  ISETP.GE.OR P0, PT, R8, UR6, P0 ;  /* 0x0000000608007c0c */ /* 0x000fda0008706670 */
[----:B------:R-:W-:Y:S05]  /*0190*/  @P0 BRA `(.L_x_2) ;  /* 0x0000000000140947 */ /* 0x000fea0003800000 */
[----:B------:R-:W-:Y:S02]  /*01a0*/  IMAD.WIDE R8, R3, 0x4, R4 ;  /* 0x0000000403087825 */ /* 0x000fe400078e0204 */
[----:B------:R-:W2:Y:S04]  /*01b0*/  LDG.E R3, desc[UR4][R4.64] ;  /* 0x0000000404037981 */ /* 0x000ea8000c1e1900 */
[----:B------:R-:W2:Y:S02]  /*01c0*/  LDG.E R8, desc[UR4][R8.64] ;  /* 0x0000000408087981 */ /* 0x000ea4000c1e1900 */
[----:B--2---:R-:W-:-:S05]  /*01d0*/  FADD R3, R8, R3 ;  /* 0x0000000308037221 */ /* 0x004fca0000000000 */
[----:B------:R0:W-:Y:S02]  /*01e0*/  STG.E desc[UR4][R4.64], R3 ;  /* 0x0000000304007986 */ /* 0x0001e4000c101904 */
.L_x_2:
[----:B------:R-:W-:Y:S05]  /*01f0*/  BSYNC.RECONVERGENT B0 ;  /* 0x0000000000007941 */ /* 0x000fea0003800200 */
.L_x_1:
[----:B0-----:R-:W-:Y:S01]  /*0200*/  MOV R3, R0 ;  /* 0x0000000000037202 */ /* 0x001fe20000000f00 */
[----:B------:R-:W-:Y:S06]  /*0210*/  @!P1 BRA `(.L_x_3) ;  /* 0xfffffffc00c09947 */ /* 0x000fec000383ffff */
.L_x_0:
[----:B------:R-:W0:Y:S01]  /*0220*/  LDC.64 R10, c[0x0][0x380] ;  /* 0x0000e000ff0a7b82 */ /* 0x000e220000000a00 */
[----:B------:R1:W2:Y:S04]  /*0230*/  LDG.E R8, desc[UR4][R4.64] ;  /* 0x0000000404087981 */ /* 0x0002a8000c1e1900 */
[----:B0-----:R-:W3:Y:S01]  /*0240*/  LDG.E R10, desc[UR4][R10.64] ;  /* 0x000000040a0a7981 */ /* 0x001ee2000c1e1900 */
[----:B------:R-:W-:Y:S01]  /*0250*/  IMAD.MOV.U32 R3, RZ, RZ, R2 ;  /* 0x000000ffff037224 */ /* 0x000fe200078e0002 */
[----:B------:R-:W-:Y:S01]  /*0260*/  MOV R0, 0x0 ;  /* 0x0000000000007802 */ /* 0x000fe20000000f00 */
[----:B------:R-:W1:Y:S03]  /*0270*/  LDCU.64 UR4, c[0x4][0x10] ;  /* 0x01000200ff0477ac */ /* 0x000e660008000a00 */
[----:B------:R0:W-:Y:S01]  /*0280*/  STL.64 [R1], R2 ;  /* 0x0000000201007387 */ /* 0x0001e20000100a00 */
[----:B------:R0:W4:Y:S01]  /*0290*/  LDC.64 R14, c[0x4][R0] ;  /* 0x01000000000e7b82 */ /* 0x0001220000000a00 */
[----:B-1----:R-:W-:Y:S01]  /*02a0*/  MOV R4, UR4 ;  /* 0x0000000400047c02 */ /* 0x002fe20008000f00 */
[----:B------:R-:W-:Y:S01]  /*02b0*/  IMAD.U32 R5, RZ, RZ, UR5 ;  /* 0x00000005ff057e24 */ /* 0x000fe2000f8e00ff */
[----:B--2---:R-:W1:Y:S02]  /*02c0*/  F2F.F64.F32 R8, R8 ;  /* 0x0000000800087310 */ /* 0x004e640000201800 */
[----:B-1----:R0:W-:Y:S06]  /*02d0*/  STL.64 [R1+0x8], R8 ;  /* 0x0000080801007387 */ /* 0x0021ec0000100a00 */
[----:B---3--:R-:W1:Y:S02]  /*02e0*/  F2F.F64.F32 R12, R10 ;  /* 0x0000000a000c7310 */ /* 0x008e640000201800 */
[----:B-1--4-:R0:W-:Y:S02]  /*02f0*/  STL.64 [R1+0x10], R12 ;  /* 0x0000100c01007387 */ /* 0x0121e40000100a00 */
[----:B------:R-:W-:-:S07]  /*0300*/  LEPC R20, `(.L_x_4) ;  /* 0x000000001014794e */ /* 0x000fce0000000000 */
[----:B0-----:R-:W-:Y:S05]  /*0310*/  CALL.ABS.NOINC R14 ;  /* 0x000000000e007343 */ /* 0x001fea0003c00000 */
.L_x_4:
[----:B------:R-:W-:Y:S05]  /*0320*/  WARPSYNC.ALL ;  /* 0x0000000000007948 */ /* 0x000fea0003800000 */
[----:B------:R-:W-:Y:S06]  /*0330*/  BAR.SYNC.DEFER_BLOCKING 0x0 ;  /* 0x0000000000007b1d */ /* 0x000fec0000010000 */
[----:B------:R-:W-:Y:S05]  /*0340*/  EXIT ;  /* 0x000000000000794d */ /* 0x000fea0003800000 */
.L_x_5:
[----:B------:R-:W-:-:S00]  /*0350*/  BRA `(.L_x_5) ;  /* 0xfffffffc00fc7947 */ /* 0x000fc0000383ffff */
[----:B------:R-:W-:-:S00]  /*0360*/  NOP ;  /* 0x0000000000007918 */ /* 0x000fc00000000000 */
        /* <DEDUP_REMOVED lines=9> */
.L_x_8:


//--------------------- .text._Z15multiply_arraysPKfS0_Pfi --------------------------
	.section	.text._Z15multiply_arraysPKfS0_Pfi,"ax",@progbits
	.align	128
        .global         _Z15multiply_arraysPKfS0_Pfi
        .type           _Z15multiply_arraysPKfS0_Pfi,@function
        .size           _Z15multiply_arraysPKfS0_Pfi,(.L_x_9 - _Z15multiply_arraysPKfS0_Pfi)
        .other          _Z15multiply_arraysPKfS0_Pfi,@"STO_CUDA_ENTRY STV_DEFAULT"
_Z15multiply_arraysPKfS0_Pfi:
.text._Z15multiply_arraysPKfS0_Pfi:
[----:B------:R-:W0:Y:S01]  /*0000*/  LDC R1, c[0x0][0x37c] ;  /* 0x0000df00ff017b82 */ /* 0x000e220000000800 */
[----:B------:R-:W1:Y:S01]  /*0010*/  S2R R2, SR_TID.X ;  /* 0x0000000000027919 */ /* 0x000e620000002100 */
[----:B------:R-:W2:Y:S06]  /*0020*/  LDCU UR5, c[0x0][0x2fc] ;  /* 0x00005f80ff0577ac */ /* 0x000eac0008000800 */
[----:B------:R-:W1:Y:S01]  /*0030*/  S2UR UR6, SR_CTAID.X ;  /* 0x00000000000679c3 */ /* 0x000e620000002500 */
[----:B0-----:R-:W-:Y:S01]  /*0040*/  IADD3 R1, PT, PT, R1, -0x30, RZ ;  /* 0xffffffd001017810 */ /* 0x001fe20007ffe0ff */
[----:B------:R-:W0:Y:S01]  /*0050*/  LDCU UR7, c[0x0][0x398] ;  /* 0x00007300ff0777ac */ /* 0x000e220008000800 */
[----:B------:R-:W3:Y:S05]  /*0060*/  LDCU UR4, c[0x0][0x2f8] ;  /* 0x00005f00ff0477ac */ /* 0x000eea0008000800 */
[----:B------:R-:W1:Y:S01]  /*0070*/  LDC R3, c[0x0][0x360] ;  /* 0x0000d800ff037b82 */ /* 0x000e620000000800 */
[----:B---3--:R-:W-:-:S04]  /*0080*/  IADD3 R6, P1, PT, R1, UR4, RZ ;  /* 0x0000000401067c10 */ /* 0x008fc8000ff3e0ff */
[----:B--2---:R-:W-:Y:S01]  /*0090*/  IADD3.X R7, PT, PT, RZ, UR5, RZ, P1, !PT ;  /* 0x00000005ff077c10 */ /* 0x004fe20008ffe4ff */
[----:B-1----:R-:W-:-:S05]  /*00a0*/  IMAD R2, R3, UR6, R2 ;  /* 0x0000000603027c24 */ /* 0x002fca000f8e0202 */
[----:B0-----:R-:W-:-:S13]  /*00b0*/  ISETP.GE.AND P0, PT, R2, UR7, PT ;  /* 0x0000000702007c0c */ /* 0x001fda000bf06270 */
[----:B------:R-:W-:Y:S05]  /*00c0*/  @P0 EXIT ;  /* 0x000000000000094d */ /* 0x000fea0003800000 */
[----:B------:R-:W0:Y:S01]  /*00d0*/  LDC.64 R4, c[0x0][0x380] ;  /* 0x0000e000ff047b82 */ /* 0x000e220000000a00 */
[----:B------:R-:W1:Y:S07]  /*00e0*/  LDCU.64 UR4, c[0x0][0x358] ;  /* 0x00006b00ff0477ac */ /* 0x000e6e0008000a00 */
[----:B------:R-:W2:Y:S08]  /*00f0*/  LDC.64 R14, c[0x0][0x388] ;  /* 0x0000e200ff0e7b82 */ /* 0x000eb00000000a00 */
[----:B------:R-:W3:Y:S01]  /*0100*/  LDC.64 R16, c[0x0][0x390] ;  /* 0x0000e400ff107b82 */ /* 0x000ee20000000a00 */
[----:B0-----:R-:W-:-:S05]  /*0110*/  IMAD.WIDE R4, R2, 0x4, R4 ;  /* 0x0000000402047825 */ /* 0x001fca00078e0204 */
[----:B-1----:R-:W4:Y:S01]  /*0120*/  LDG.E R0, desc[UR4][R4.64] ;  /* 0x0000000404007981 */ /* 0x002f22000c1e1900 */
[----:B--2---:R-:W-:-:S05]  /*0130*/  IMAD.WIDE R14, R2, 0x4, R14 ;  /* 0x00000004020e7825 */ /* 0x004fca00078e020e */
[----:B------:R-:W4:Y:S01]  /*0140*/  LDG.E R3, desc[UR4][R14.64] ;  /* 0x000000040e037981 */ /* 0x000f22000c1e1900 */
[----:B---3--:R-:W-:-:S04]  /*0150*/  IMAD.WIDE R16, R2, 0x4, R16 ;  /* 0x0000000402107825 */ /* 0x008fc800078e0210 */
[----:B----4-:R-:W-:-:S05]  /*0160*/  FMUL R19, R0, R3 ;  /* 0x0000000300137220 */ /* 0x010fca0000400000 */
[----:B------:R0:W-:Y:S04]  /*0170*/  STG.E desc[UR4][R16.64], R19 ;  /* 0x0000001310007986 */ /* 0x0001e8000c101904 */
[----:B------:R-:W2:Y:S04]  /*0180*/  LDG.E R8, desc[UR4][R4.64] ;  /* 0x0000000404087981 */ /* 0x000ea8000c1e1900 */
[----:B------:R1:W3:Y:S01]  /*0190*/  LDG.E R10, desc[UR4][R14.64] ;  /* 0x000000040e0a7981 */ /* 0x0002e2000c1e1900 */
[----:B------:R-:W4:Y:S01]  /*01a0*/  F2F.F64.F32 R12, R19 ;  /* 0x00000013000c7310 */ /* 0x000f220000201800 */
[----:B------:R-:W-:Y:S01]  /*01b0*/  IMAD.MOV.U32 R3, RZ, RZ, R2 ;  /* 0x000000ffff037224 */ /* 0x000fe200078e0002 */
[----:B------:R-:W-:Y:S01]  /*01c0*/  MOV R0, 0x0 ;  /* 0x0000000000007802 */ /* 0x000fe20000000f00 */
[----:B------:R0:W-:Y:S01]  /*01d0*/  STL [R1+0x10], R2 ;  /* 0x0000100201007387 */ /* 0x0001e20000100800 */
[----:B------:R-:W5:Y:S03]  /*01e0*/  LDCU.64 UR4, c[0x4][0x8] ;  /* 0x01000100ff0477ac */ /* 0x000f660008000a00 */
[----:B------:R0:W-:Y:S01]  /*01f0*/  STL [R1+0x20], R2 ;  /* 0x0000200201007387 */ /* 0x0001e20000100800 */
[----:B-1----:R0:W1:Y:S03]  /*0200*/  LDC.64 R14, c[0x4][R0] ;  /* 0x01000000000e7b82 */ /* 0x0020660000000a00 */
[----:B------:R0:W-:Y:S04]  /*0210*/  STL.64 [R1], R2 ;  /* 0x0000000201007387 */ /* 0x0001e80000100a00 */
[----:B----4-:R0:W-:Y:S01]  /*0220*/  STL.64 [R1+0x28], R12 ;  /* 0x0000280c01007387 */ /* 0x0101e20000100a00 */
[----:B-----5:R-:W-:Y:S01]  /*0230*/  MOV R4, UR4 ;  /* 0x0000000400047c02 */ /* 0x020fe20008000f00 */
[----:B------:R-:W-:Y:S01]  /*0240*/  IMAD.U32 R5, RZ, RZ, UR5 ;  /* 0x00000005ff057e24 */ /* 0x000fe2000f8e00ff */
[----:B--2---:R-:W2:Y:S08]  /*0250*/  F2F.F64.F32 R8, R8 ;  /* 0x0000000800087310 */ /* 0x004eb00000201800 */
[----:B---3--:R-:W3:Y:S01]  /*0260*/  F2F.F64.F32 R10, R10 ;  /* 0x0000000a000a7310 */ /* 0x008ee20000201800 */
[----:B--2---:R0:W-:Y:S04]  /*0270*/  STL.64 [R1+0x8], R8 ;  /* 0x0000080801007387 */ /* 0x0041e80000100a00 */
[----:B-1-3--:R0:W-:Y:S02]  /*0280*/  STL.64 [R1+0x18], R10 ;  /* 0x0000180a01007387 */ /* 0x00a1e40000100a00 */
[----:B------:R-:W-:-:S07]  /*0290*/  LEPC R20, `(.L_x_6) ;  /* 0x000000001014794e */ /* 0x000fce0000000000 */
[----:B0-----:R-:W-:Y:S05]  /*02a0*/  CALL.ABS.NOINC R14 ;  /* 0x000000000e007343 */ /* 0x001fea0003c00000 */
.L_x_6:
[----:B------:R-:W-:Y:S05]  /*02b0*/  EXIT ;  /* 0x000000000000794d */ /* 0x000fea0003800000 */
.L_x_7:
        /* <DEDUP_REMOVED lines=12> */
.L_x_9:


//--------------------- .nv.global.init           --------------------------
	.section	.nv.global.init,"aw",@progbits
.nv.global.init:
	.type		$str$1,@object
	.size		$str$1,($str - $str$1)
$str$1:
        /*0000*/ 	.byte	0x54, 0x68, 0x72, 0x65, 0x61, 0x64, 0x20, 0x25, 0x64, 0x3a, 0x20, 0x43, 0x5b, 0x25, 0x64, 0x5d
        /*0010*/ 	.byte	0x20, 0x3d, 0x20, 0x25, 0x66, 0x2c, 0x20, 0x54, 0x6f, 0x74, 0x61, 0x6c, 0x20, 0x3d, 0x20, 0x25
        /*0020*/ 	.byte	0x66, 0x20, 0x0a, 0x00
	.type		$str,@object
	.size		$str,(.L_0 - $str)
$str:
        /*0024*/ 	.byte	0x54, 0x68, 0x72, 0x65, 0x61, 0x64, 0x20, 0x25, 0x64, 0x3a, 0x20, 0x41, 0x5b, 0x25, 0x64, 0x5d
        /*0034*/ 	.byte	0x20, 0x3d, 0x20, 0x25, 0x66, 0x2c, 0x20, 0x42, 0x5b, 0x25, 0x64, 0x5d, 0x20, 0x3d, 0x20, 0x25
        /*0044*/ 	.byte	0x66, 0x0a, 0x2c, 0x20, 0x43, 0x5b, 0x25, 0x64, 0x5d, 0x20, 0x3d, 0x20, 0x25, 0x66, 0x0a, 0x00
.L_0:


//--------------------- .nv.shared.reserved.0     --------------------------
	.section	.nv.shared.reserved.0,"aw",@nobits
	.weak		__nv_reservedSMEM_offset_0_alias
	.size		__nv_reservedSMEM_offset_0_alias, 0, 64
	.other		__nv_reservedSMEM_offset_0_alias,@"STO_CUDA_RESERVED_SHARED STV_DEFAULT"
__nv_reservedSMEM_offset_0_alias:
	.zero		0
	.zero		64


//--------------------- .nv.constant0._Z9sum_arrayPfi --------------------------
	.section	.nv.constant0._Z9sum_arrayPfi,"a",@progbits
	.sectionflags	@""
	.align	4
.nv.constant0._Z9sum_arrayPfi:
	.zero		908


//--------------------- .nv.constant0._Z15multiply_arraysPKfS0_Pfi --------------------------
	.section	.nv.constant0._Z15multiply_arraysPKfS0_Pfi,"a",@progbits
	.sectionflags	@""
	.align	4
.nv.constant0._Z15multiply_arraysPKfS0_Pfi:
	.zero		924


//--------------------- SYMBOLS --------------------------

	.type		.nv.reservedSmem.offset0,@object
	.size		.nv.reservedSmem.offset0,0x4
	.type		vprintf,@function
